//
// Generated by NVIDIA NVVM Compiler
//
// Compiler Build ID: CL-36424714
// Cuda compilation tools, release 13.0, V13.0.88
// Based on NVVM 20.0.0
//

.version 9.0
.target sm_100
.address_size 64

	// .globl	_Z11silu_kernelPfS_i

.visible .entry _Z11silu_kernelPfS_i(
	.param .u64 .ptr .align 1 _Z11silu_kernelPfS_i_param_0,
	.param .u64 .ptr .align 1 _Z11silu_kernelPfS_i_param_1,
	.param .u32 _Z11silu_kernelPfS_i_param_2
)
{
	.reg .pred 	%p<2>;
	.reg .b32 	%r<8>;
	.reg .b32 	%f<15>;
	.reg .b64 	%rd<8>;

	ld.param.u64 	%rd1, [_Z11silu_kernelPfS_i_param_0];
	ld.param.u64 	%rd2, [_Z11silu_kernelPfS_i_param_1];
	ld.param.u32 	%r2, [_Z11silu_kernelPfS_i_param_2];
	mov.u32 	%r3, %ctaid.x;
	mov.u32 	%r4, %ntid.x;
	mov.u32 	%r5, %tid.x;
	mad.lo.s32 	%r1, %r3, %r4, %r5;
	setp.ge.s32 	%p1, %r1, %r2;
	@%p1 bra 	$L__BB0_2;
	cvta.to.global.u64 	%rd3, %rd1;
	cvta.to.global.u64 	%rd4, %rd2;
	mul.wide.s32 	%rd5, %r1, 4;
	add.s64 	%rd6, %rd3, %rd5;
	ld.global.f32 	%f1, [%rd6];
	fma.rn.f32 	%f2, %f1, 0fBBBB989D, 0f3F000000;
	cvt.sat.f32.f32 	%f3, %f2;
	mov.f32 	%f4, 0f4B400001;
	mov.f32 	%f5, 0f437C0000;
	fma.rm.f32 	%f6, %f3, %f5, %f4;
	add.f32 	%f7, %f6, 0fCB40007F;
	neg.f32 	%f8, %f7;
	fma.rn.f32 	%f9, %f1, 0fBFB8AA3B, %f8;
	fma.rn.f32 	%f10, %f1, 0fB2A57060, %f9;
	mov.b32 	%r6, %f6;
	shl.b32 	%r7, %r6, 23;
	mov.b32 	%f11, %r7;
	ex2.approx.ftz.f32 	%f12, %f10;
	fma.rn.f32 	%f13, %f12, %f11, 0f3F800000;
	div.rn.f32 	%f14, %f1, %f13;
	add.s64 	%rd7, %rd4, %rd5;
	st.global.f32 	[%rd7], %f14;
$L__BB0_2:
	ret;

}


// ===== COMPILED SASS (sm_100) =====

	.target	sm_100

	.elftype	@"ET_EXEC"


//--------------------- .note.nv.tkinfo           --------------------------
	.section	.note.nv.tkinfo,"",@"SHT_NOTE"
	.sectionflags	@"SHF_NOTE_NV_TKINFO"
	.tkinfo
        /*0018*/ 	.word	0x00000002
        /*0030*/ 	.string	""
        /*0030*/ 	.string	"ptxas"
        /*0030*/ 	.string	"Cuda compilation tools, release 13.0, V13.0.88"
        /*0030*/ 	.string	"Build cuda_13.0.r13.0/compiler.36424714_0"
        /*0030*/ 	.string	"-arch sm_100 -m 64 "



//--------------------- .note.nv.cuinfo           --------------------------
	.section	.note.nv.cuinfo,"",@"SHT_NOTE"
	.sectionflags	@"SHF_NOTE_NV_CUINFO"
        /*0018*/ 	.short	0x0002
        /*001a*/ 	.short	0x0064
        /*001c*/ 	.short	0x0082
	.zero		2


//--------------------- .nv.info                  --------------------------
	.section	.nv.info,"",@"SHT_CUDA_INFO"
	.align	4


	//----- nvinfo : EIATTR_REGCOUNT
	.align		4
        /*0000*/ 	.byte	0x04, 0x2f
        /*0002*/ 	.short	(.L_1 - .L_0)
	.align		4
.L_0:
        /*0004*/ 	.word	index@(_Z11silu_kernelPfS_i)
        /*0008*/ 	.word	0x00000010


	//----- nvinfo : EIATTR_FRAME_SIZE
	.align		4
.L_1:
        /*000c*/ 	.byte	0x04, 0x11
        /*000e*/ 	.short	(.L_3 - .L_2)
	.align		4
.L_2:
        /*0010*/ 	.word	index@($__internal_0_$__cuda_sm3x_div_rn_noftz_f32_slowpath)
        /*0014*/ 	.word	0x00000000


	//----- nvinfo : EIATTR_FRAME_SIZE
	.align		4
.L_3:
        /*0018*/ 	.byte	0x04, 0x11
        /*001a*/ 	.short	(.L_5 - .L_4)
	.align		4
.L_4:
        /*001c*/ 	.word	index@(_Z11silu_kernelPfS_i)
        /*0020*/ 	.word	0x00000000


	//----- nvinfo : EIATTR_MIN_STACK_SIZE
	.align		4
.L_5:
        /*0024*/ 	.byte	0x04, 0x12
        /*0026*/ 	.short	(.L_7 - .L_6)
	.align		4
.L_6:
        /*0028*/ 	.word	index@(_Z11silu_kernelPfS_i)
        /*002c*/ 	.word	0x00000000
.L_7:


//--------------------- .nv.compat                --------------------------
	.section	.nv.compat,"",@"SHT_CUDA_COMPAT_INFO"
	.align	4
        /*0000*/ 	.byte	0x02, 0x09, 0x00, 0x00, 0x02, 0x02, 0x01, 0x00, 0x02, 0x05, 0x05, 0x00, 0x03, 0x07, 0x01, 0x01
        /*0010*/ 	.byte	0x02, 0x03, 0x00, 0x00, 0x02, 0x06, 0x01, 0x00, 0x04, 0x0b, 0x08, 0x00, 0x01, 0x00, 0x00, 0x00
        /*0020*/ 	.byte	0x00, 0x00, 0x00, 0x00


//--------------------- .nv.info._Z11silu_kernelPfS_i --------------------------
	.section	.nv.info._Z11silu_kernelPfS_i,"",@"SHT_CUDA_INFO"
	.sectionflags	@""
	.align	4


	//----- nvinfo : EIATTR_CUDA_API_VERSION
	.align		4
        /*0000*/ 	.byte	0x04, 0x37
        /*0002*/ 	.short	(.L_9 - .L_8)
.L_8:
        /*0004*/ 	.word	0x00000082


	//----- nvinfo : EIATTR_KPARAM_INFO
	.align		4
.L_9:
        /*0008*/ 	.byte	0x04, 0x17
        /*000a*/ 	.short	(.L_11 - .L_10)
.L_10:
        /*000c*/ 	.word	0x00000000
        /*0010*/ 	.short	0x0002
        /*0012*/ 	.short	0x0010
        /*0014*/ 	.byte	0x00, 0xf0, 0x11, 0x00


	//----- nvinfo : EIATTR_KPARAM_INFO
	.align		4
.L_11:
        /*0018*/ 	.byte	0x04, 0x17
        /*001a*/ 	.short	(.L_13 - .L_12)
.L_12:
        /*001c*/ 	.word	0x00000000
        /*0020*/ 	.short	0x0001
        /*0022*/ 	.short	0x0008
        /*0024*/ 	.byte	0x00, 0xf5, 0x21, 0x00


	//----- nvinfo : EIATTR_KPARAM_INFO
	.align		4
.L_13:
        /*0028*/ 	.byte	0x04, 0x17
        /*002a*/ 	.short	(.L_15 - .L_14)
.L_14:
        /*002c*/ 	.word	0x00000000
        /*0030*/ 	.short	0x0000
        /*0032*/ 	.short	0x0000
        /*0034*/ 	.byte	0x00, 0xf5, 0x21, 0x00


	//----- nvinfo : EIATTR_SPARSE_MMA_MASK
	.align		4
.L_15:
        /*0038*/ 	.byte	0x03, 0x50
        /*003a*/ 	.short	0x0000


	//----- nvinfo : EIATTR_MAXREG_COUNT
	.align		4
        /*003c*/ 	.byte	0x03, 0x1b
        /*003e*/ 	.short	0x00ff


	//----- nvinfo : EIATTR_MERCURY_ISA_VERSION
	.align		4
        /*0040*/ 	.byte	0x03, 0x5f
        /*0042*/ 	.short	0x0101


	//----- nvinfo : EIATTR_VRC_CTA_INIT_COUNT
	.align		4
        /*0044*/ 	.byte	0x02, 0x4a
	.zero		1
	.zero		1


	//----- nvinfo : EIATTR_EXIT_INSTR_OFFSETS
	.align		4
        /*0048*/ 	.byte	0x04, 0x1c
        /*004a*/ 	.short	(.L_17 - .L_16)


	//   ....[0]....
.L_16:
        /*004c*/ 	.word	0x00000070


	//   ....[1]....
        /*0050*/ 	.word	0x00000260


	//----- nvinfo : EIATTR_CRS_STACK_SIZE
	.align		4
.L_17:
        /*0054*/ 	.byte	0x04, 0x1e
        /*0056*/ 	.short	(.L_19 - .L_18)
.L_18:
        /*0058*/ 	.word	0x00000000


	//----- nvinfo : EIATTR_CBANK_PARAM_SIZE
	.align		4
.L_19:
        /*005c*/ 	.byte	0x03, 0x19
        /*005e*/ 	.short	0x0014


	//----- nvinfo : EIATTR_PARAM_CBANK
	.align		4
        /*0060*/ 	.byte	0x04, 0x0a
        /*0062*/ 	.short	(.L_21 - .L_20)
	.align		4
.L_20:
        /*0064*/ 	.word	index@(.nv.constant0._Z11silu_kernelPfS_i)
        /*0068*/ 	.short	0x0380
        /*006a*/ 	.short	0x0014


	//----- nvinfo : EIATTR_SW_WAR
	.align		4
.L_21:
        /*006c*/ 	.byte	0x04, 0x36
        /*006e*/ 	.short	(.L_23 - .L_22)
.L_22:
        /*0070*/ 	.word	0x00000008
.L_23:


//--------------------- .nv.callgraph             --------------------------
	.section	.nv.callgraph,"",@"SHT_CUDA_CALLGRAPH"
	.align	4
	.sectionentsize	8
	.align		4
        /*0000*/ 	.word	0x00000000
	.align		4
        /*0004*/ 	.word	0xffffffff
	.align		4
        /*0008*/ 	.word	0x00000000
	.align		4
        /*000c*/ 	.word	0xfffffffe
	.align		4
        /*0010*/ 	.word	0x00000000
	.align		4
        /*0014*/ 	.word	0xfffffffd
	.align		4
        /*0018*/ 	.word	0x00000000
	.align		4
        /*001c*/ 	.word	0xfffffffc


//--------------------- .text._Z11silu_kernelPfS_i --------------------------
	.section	.text._Z11silu_kernelPfS_i,"ax",@progbits
	.align	128
        .global         _Z11silu_kernelPfS_i
        .type           _Z11silu_kernelPfS_i,@function
        .size           _Z11silu_kernelPfS_i,(.L_x_14 - _Z11silu_kernelPfS_i)
        .other          _Z11silu_kernelPfS_i,@"STO_CUDA_ENTRY STV_DEFAULT"
_Z11silu_kernelPfS_i:
.text._Z11silu_kernelPfS_i:
[----:B------:R-:W-:Y:S01]  /*0000*/  LDC R1, c[0x0][0x37c] ;  /* 0x0000df00ff017b82 */ /* 0x000fe20000000800 */
[----:B------:R-:W0:Y:S07]  /*0010*/  S2R R3, SR_TID.X ;  /* 0x0000000000037919 */ /* 0x000e2e0000002100 */
[----:B------:R-:W0:Y:S01]  /*0020*/  S2UR UR4, SR_CTAID.X ;  /* 0x00000000000479c3 */ /* 0x000e220000002500 */
[----:B------:R-:W1:Y:S07]  /*0030*/  LDCU UR5, c[0x0][0x390] ;  /* 0x00007200ff0577ac */ /* 0x000e6e0008000800 */
[----:B------:R-:W0:Y:S02]  /*0040*/  LDC R2, c[0x0][0x360] ;  /* 0x0000d800ff027b82 */ /* 0x000e240000000800 */
[----:B0-----:R-:W-:-:S05]  /*0050*/  IMAD R2, R2, UR4, R3 ;  /* 0x0000000402027c24 */ /* 0x001fca000f8e0203 */
[----:B-1----:R-:W-:-:S13]  /*0060*/  ISETP.GE.AND P0, PT, R2, UR5, PT ;  /* 0x0000000502007c0c */ /* 0x002fda000bf06270 */
[----:B------:R-:W-:Y:S05]  /*0070*/  @P0 EXIT ;  /* 0x000000000000094d */ /* 0x000fea0003800000 */
[----:B------:R-:W0:Y:S01]  /*0080*/  LDC.64 R4, c[0x0][0x380] ;  /* 0x0000e000ff047b82 */ /* 0x000e220000000a00 */
[----:B------:R-:W1:Y:S01]  /*0090*/  LDCU.64 UR4, c[0x0][0x358] ;  /* 0x00006b00ff0477ac */ /* 0x000e620008000a00 */
[----:B0-----:R-:W-:-:S05]  /*00a0*/  IMAD.WIDE R4, R2, 0x4, R4 ;  /* 0x0000000402047825 */ /* 0x001fca00078e0204 */
[----:B-1----:R-:W2:Y:S01]  /*00b0*/  LDG.E R0, desc[UR4][R4.64] ;  /* 0x0000000404007981 */ /* 0x002ea2000c1e1900 */
[----:B------:R-:W-:Y:S01]  /*00c0*/  IMAD.MOV.U32 R3, RZ, RZ, 0x3bbb989d ;  /* 0x3bbb989dff037424 */ /* 0x000fe200078e00ff */
[----:B------:R-:W-:Y:S01]  /*00d0*/  BSSY.RECONVERGENT B0, `(.L_x_0) ;  /* 0x0000015000007945 */ /* 0x000fe20003800200 */
[----:B------:R-:W-:Y:S02]  /*00e0*/  IMAD.MOV.U32 R6, RZ, RZ, 0x437c0000 ;  /* 0x437c0000ff067424 */ /* 0x000fe400078e00ff */
[----:B--2---:R-:W-:-:S04]  /*00f0*/  FFMA.SAT R3, R0, -R3, 0.5 ;  /* 0x3f00000000037423 */ /* 0x004fc80000002803 */
[----:B------:R-:W-:-:S04]  /*0100*/  FFMA.RM R3, R3, R6, 12582913 ;  /* 0x4b40000103037423 */ /* 0x000fc80000004006 */
[C---:B------:R-:W-:Y:S01]  /*0110*/  FADD R7, R3.reuse, -12583039 ;  /* 0xcb40007f03077421 */ /* 0x040fe20000000000 */
[----:B------:R-:W-:-:S03]  /*0120*/  IMAD.SHL.U32 R3, R3, 0x800000, RZ ;  /* 0x0080000003037824 */ /* 0x000fc600078e00ff */
[----:B------:R-:W-:-:S04]  /*0130*/  FFMA R7, R0, -1.4426950216293334961, -R7 ;  /* 0xbfb8aa3b00077823 */ /* 0x000fc80000000807 */
[----:B------:R-:W-:-:S04]  /*0140*/  FFMA R7, R0, -1.925963033500011079e-08, R7 ;  /* 0xb2a5706000077823 */ /* 0x000fc80000000007 */
[----:B------:R-:W0:Y:S02]  /*0150*/  MUFU.EX2 R6, R7 ;  /* 0x0000000700067308 */ /* 0x000e240000000800 */
[----:B0-----:R-:W-:-:S06]  /*0160*/  FFMA R3, R3, R6, 1 ;  /* 0x3f80000003037423 */ /* 0x001fcc0000000006 */
[----:B------:R-:W0:Y:S08]  /*0170*/  MUFU.RCP R4, R3 ;  /* 0x0000000300047308 */ /* 0x000e300000001000 */
[----:B------:R-:W1:Y:S01]  /*0180*/  FCHK P0, R0, R3 ;  /* 0x0000000300007302 */ /* 0x000e620000000000 */
[----:B0-----:R-:W-:-:S04]  /*0190*/  FFMA R5, -R3, R4, 1 ;  /* 0x3f80000003057423 */ /* 0x001fc80000000104 */
[----:B------:R-:W-:-:S04]  /*01a0*/  FFMA R5, R4, R5, R4 ;  /* 0x0000000504057223 */ /* 0x000fc80000000004 */
[----:B------:R-:W-:-:S04]  /*01b0*/  FFMA R4, R0, R5, RZ ;  /* 0x0000000500047223 */ /* 0x000fc800000000ff */
[----:B------:R-:W-:-:S04]  /*01c0*/  FFMA R6, -R3, R4, R0 ;  /* 0x0000000403067223 */ /* 0x000fc80000000100 */
[----:B------:R-:W-:Y:S01]  /*01d0*/  FFMA R9, R5, R6, R4 ;  /* 0x0000000605097223 */ /* 0x000fe20000000004 */
[----:B-1----:R-:W-:Y:S06]  /*01e0*/  @!P0 BRA `(.L_x_1) ;  /* 0x00000000000c8947 */ /* 0x002fec0003800000 */
[----:B------:R-:W-:-:S07]  /*01f0*/  MOV R4, 0x210 ;  /* 0x0000021000047802 */ /* 0x000fce0000000f00 */
[----:B------:R-:W-:Y:S05]  /*0200*/  CALL.REL.NOINC `($__internal_0_$__cuda_sm3x_div_rn_noftz_f32_slowpath) ;  /* 0x0000000000187944 */ /* 0x000fea0003c00000 */
[----:B------:R-:W-:-:S07]  /*0210*/  IMAD.MOV.U32 R9, RZ, RZ, R0 ;  /* 0x000000ffff097224 */ /* 0x000fce00078e0000 */
.L_x_1:
[----:B------:R-:W-:Y:S05]  /*0220*/  BSYNC.RECONVERGENT B0 ;  /* 0x0000000000007941 */ /* 0x000fea0003800200 */
.L_x_0:
[----:B------:R-:W0:Y:S02]  /*0230*/  LDC.64 R4, c[0x0][0x388] ;  /* 0x0000e200ff047b82 */ /* 0x000e240000000a00 */
[----:B0-----:R-:W-:-:S05]  /*0240*/  IMAD.WIDE R2, R2, 0x4, R4 ;  /* 0x0000000402027825 */ /* 0x001fca00078e0204 */
[----:B------:R-:W-:Y:S01]  /*0250*/  STG.E desc[UR4][R2.64], R9 ;  /* 0x0000000902007986 */ /* 0x000fe2000c101904 */
[----:B------:R-:W-:Y:S05]  /*0260*/  EXIT ;  /* 0x000000000000794d */ /* 0x000fea0003800000 */
        .weak           $__internal_0_$__cuda_sm3x_div_rn_noftz_f32_slowpath
        .type           $__internal_0_$__cuda_sm3x_div_rn_noftz_f32_slowpath,@function
        .size           $__internal_0_$__cuda_sm3x_div_rn_noftz_f32_slowpath,(.L_x_14 - $__internal_0_$__cuda_sm3x_div_rn_noftz_f32_slowpath)
$__internal_0_$__cuda_sm3x_div_rn_noftz_f32_slowpath:
[--C-:B------:R-:W-:Y:S01]  /*0270*/  SHF.R.U32.HI R6, RZ, 0x17, R3.reuse ;  /* 0x00000017ff067819 */ /* 0x100fe20000011603 */
[----:B------:R-:W-:Y:S01]  /*0280*/  BSSY.RECONVERGENT B1, `(.L_x_2) ;  /* 0x0000064000017945 */ /* 0x000fe20003800200 */
[--C-:B------:R-:W-:Y:S01]  /*0290*/  SHF.R.U32.HI R5, RZ, 0x17, R0.reuse ;  /* 0x00000017ff057819 */ /* 0x100fe20000011600 */
[----:B------:R-:W-:Y:S01]  /*02a0*/  IMAD.MOV.U32 R7, RZ, RZ, R0 ;  /* 0x000000ffff077224 */ /* 0x000fe200078e0000 */
[----:B------:R-:W-:Y:S01]  /*02b0*/  LOP3.LUT R6, R6, 0xff, RZ, 0xc0, !PT ;  /* 0x000000ff06067812 */ /* 0x000fe200078ec0ff */
[----:B------:R-:W-:Y:S01]  /*02c0*/  IMAD.MOV.U32 R8, RZ, RZ, R3 ;  /* 0x000000ffff087224 */ /* 0x000fe200078e0003 */
[----:B------:R-:W-:-:S03]  /*02d0*/  LOP3.LUT R5, R5, 0xff, RZ, 0xc0, !PT ;  /* 0x000000ff05057812 */ /* 0x000fc600078ec0ff */
[----:B------:R-:W-:Y:S02]  /*02e0*/  VIADD R11, R6, 0xffffffff ;  /* 0xffffffff060b7836 */ /* 0x000fe40000000000 */
[----:B------:R-:W-:-:S03]  /*02f0*/  VIADD R10, R5, 0xffffffff ;  /* 0xffffffff050a7836 */ /* 0x000fc60000000000 */
[----:B------:R-:W-:-:S04]  /*0300*/  ISETP.GT.U32.AND P0, PT, R11, 0xfd, PT ;  /* 0x000000fd0b00780c */ /* 0x000fc80003f04070 */
[----:B------:R-:W-:-:S13]  /*0310*/  ISETP.GT.U32.OR P0, PT, R10, 0xfd, P0 ;  /* 0x000000fd0a00780c */ /* 0x000fda0000704470 */
[----:B------:R-:W-:Y:S01]  /*0320*/  @!P0 IMAD.MOV.U32 R9, RZ, RZ, RZ ;  /* 0x000000ffff098224 */ /* 0x000fe200078e00ff */
[----:B------:R-:W-:Y:S06]  /*0330*/  @!P0 BRA `(.L_x_3) ;  /* 0x00000000005c8947 */ /* 0x000fec0003800000 */
[----:B------:R-:W-:Y:S02]  /*0340*/  FSETP.GTU.FTZ.AND P0, PT, |R0|, +INF , PT ;  /* 0x7f8000000000780b */ /* 0x000fe40003f1c200 */
[----:B------:R-:W-:-:S04]  /*0350*/  FSETP.GTU.FTZ.AND P1, PT, |R3|, +INF , PT ;  /* 0x7f8000000300780b */ /* 0x000fc80003f3c200 */
[----:B------:R-:W-:-:S13]  /*0360*/  PLOP3.LUT P0, PT, P0, P1, PT, 0xf8, 0x8f ;  /* 0x00000000008f781c */ /* 0x000fda0000703f70 */
[----:B------:R-:W-:Y:S05]  /*0370*/  @P0 BRA `(.L_x_4) ;  /* 0x00000004004c0947 */ /* 0x000fea0003800000 */
[----:B------:R-:W-:-:S13]  /*0380*/  LOP3.LUT P0, RZ, R8, 0x7fffffff, R7, 0xc8, !PT ;  /* 0x7fffffff08ff7812 */ /* 0x000fda000780c807 */
[----:B------:R-:W-:Y:S05]  /*0390*/  @!P0 BRA `(.L_x_5) ;  /* 0x00000004003c8947 */ /* 0x000fea0003800000 */
[C---:B------:R-:W-:Y:S02]  /*03a0*/  FSETP.NEU.FTZ.AND P2, PT, |R0|.reuse, +INF , PT ;  /* 0x7f8000000000780b */ /* 0x040fe40003f5d200 */
[----:B------:R-:W-:Y:S02]  /*03b0*/  FSETP.NEU.FTZ.AND P1, PT, |R3|, +INF , PT ;  /* 0x7f8000000300780b */ /* 0x000fe40003f3d200 */
[----:B------:R-:W-:-:S11]  /*03c0*/  FSETP.NEU.FTZ.AND P0, PT, |R0|, +INF , PT ;  /* 0x7f8000000000780b */ /* 0x000fd60003f1d200 */
[----:B------:R-:W-:Y:S05]  /*03d0*/  @!P1 BRA !P2, `(.L_x_5) ;  /* 0x00000004002c9947 */ /* 0x000fea0005000000 */
[----:B------:R-:W-:-:S04]  /*03e0*/  LOP3.LUT P2, RZ, R7, 0x7fffffff, RZ, 0xc0, !PT ;  /* 0x7fffffff07ff7812 */ /* 0x000fc8000784c0ff */
[----:B------:R-:W-:-:S13]  /*03f0*/  PLOP3.LUT P1, PT, P1, P2, PT, 0x2f, 0xf2 ;  /* 0x0000000000f2781c */ /* 0x000fda0000f24577 */
[----:B------:R-:W-:Y:S05]  /*0400*/  @P1 BRA `(.L_x_6) ;  /* 0x0000000400181947 */ /* 0x000fea0003800000 */
[----:B------:R-:W-:-:S04]  /*0410*/  LOP3.LUT P1, RZ, R8, 0x7fffffff, RZ, 0xc0, !PT ;  /* 0x7fffffff08ff7812 */ /* 0x000fc8000782c0ff */
[----:B------:R-:W-:-:S13]  /*0420*/  PLOP3.LUT P0, PT, P0, P1, PT, 0x2f, 0xf2 ;  /* 0x0000000000f2781c */ /* 0x000fda0000702577 */
[----:B------:R-:W-:Y:S05]  /*0430*/  @P0 BRA `(.L_x_7) ;  /* 0x0000000400000947 */ /* 0x000fea0003800000 */
[----:B------:R-:W-:Y:S02]  /*0440*/  ISETP.GE.AND P0, PT, R10, RZ, PT ;  /* 0x000000ff0a00720c */ /* 0x000fe40003f06270 */
[----:B------:R-:W-:-:S11]  /*0450*/  ISETP.GE.AND P1, PT, R11, RZ, PT ;  /* 0x000000ff0b00720c */ /* 0x000fd60003f26270 */
[----:B------:R-:W-:Y:S02]  /*0460*/  @P0 IMAD.MOV.U32 R9, RZ, RZ, RZ ;  /* 0x000000ffff090224 */ /* 0x000fe400078e00ff */
[----:B------:R-:W-:Y:S01]  /*0470*/  @!P0 FFMA R7, R0, 1.84467440737095516160e+19, RZ ;  /* 0x5f80000000078823 */ /* 0x000fe200000000ff */
[----:B------:R-:W-:Y:S02]  /*0480*/  @!P0 IMAD.MOV.U32 R9, RZ, RZ, -0x40 ;  /* 0xffffffc0ff098424 */ /* 0x000fe400078e00ff */
[----:B------:R-:W-:-:S03]  /*0490*/  @!P1 FFMA R8, R3, 1.84467440737095516160e+19, RZ ;  /* 0x5f80000003089823 */ /* 0x000fc600000000ff */
[----:B------:R-:W-:-:S07]  /*04a0*/  @!P1 IADD3 R9, PT, PT, R9, 0x40, RZ ;  /* 0x0000004009099810 */ /* 0x000fce0007ffe0ff */
.L_x_3:
[----:B------:R-:W-:Y:S01]  /*04b0*/  LEA R3, R6, 0xc0800000, 0x17 ;  /* 0xc080000006037811 */ /* 0x000fe200078eb8ff */
[----:B------:R-:W-:Y:S01]  /*04c0*/  VIADD R5, R5, 0xffffff81 ;  /* 0xffffff8105057836 */ /* 0x000fe20000000000 */
[----:B------:R-:W-:Y:S03]  /*04d0*/  BSSY.RECONVERGENT B2, `(.L_x_8) ;  /* 0x0000035000027945 */ /* 0x000fe60003800200 */
[----:B------:R-:W-:Y:S01]  /*04e0*/  IMAD.IADD R3, R8, 0x1, -R3 ;  /* 0x0000000108037824 */ /* 0x000fe200078e0a03 */
[C---:B------:R-:W-:Y:S01]  /*04f0*/  IADD3 R6, PT, PT, R5.reuse, 0x7f, -R6 ;  /* 0x0000007f05067810 */ /* 0x040fe20007ffe806 */
[----:B------:R-:W-:Y:S02]  /*0500*/  IMAD R0, R5, -0x800000, R7 ;  /* 0xff80000005007824 */ /* 0x000fe400078e0207 */
[----:B------:R-:W0:Y:S01]  /*0510*/  MUFU.RCP R8, R3 ;  /* 0x0000000300087308 */ /* 0x000e220000001000 */
[----:B------:R-:W-:Y:S01]  /*0520*/  FADD.FTZ R11, -R3, -RZ ;  /* 0x800000ff030b7221 */ /* 0x000fe20000010100 */
[----:B------:R-:W-:-:S03]  /*0530*/  IMAD.IADD R6, R6, 0x1, R9 ;  /* 0x0000000106067824 */ /* 0x000fc600078e0209 */
[----:B0-----:R-:W-:-:S04]  /*0540*/  FFMA R13, R8, R11, 1 ;  /* 0x3f800000080d7423 */ /* 0x001fc8000000000b */
[----:B------:R-:W-:-:S04]  /*0550*/  FFMA R10, R8, R13, R8 ;  /* 0x0000000d080a7223 */ /* 0x000fc80000000008 */
[----:B------:R-:W-:-:S04]  /*0560*/  FFMA R7, R0, R10, RZ ;  /* 0x0000000a00077223 */ /* 0x000fc800000000ff */
[----:B------:R-:W-:-:S04]  /*0570*/  FFMA R8, R11, R7, R0 ;  /* 0x000000070b087223 */ /* 0x000fc80000000000 */
[----:B------:R-:W-:-:S04]  /*0580*/  FFMA R7, R10, R8, R7 ;  /* 0x000000080a077223 */ /* 0x000fc80000000007 */
[----:B------:R-:W-:-:S04]  /*0590*/  FFMA R8, R11, R7, R0 ;  /* 0x000000070b087223 */ /* 0x000fc80000000000 */
[----:B------:R-:W-:-:S05]  /*05a0*/  FFMA R0, R10, R8, R7 ;  /* 0x000000080a007223 */ /* 0x000fca0000000007 */
[----:B------:R-:W-:-:S04]  /*05b0*/  SHF.R.U32.HI R3, RZ, 0x17, R0 ;  /* 0x00000017ff037819 */ /* 0x000fc80000011600 */
[----:B------:R-:W-:-:S05]  /*05c0*/  LOP3.LUT R3, R3, 0xff, RZ, 0xc0, !PT ;  /* 0x000000ff03037812 */ /* 0x000fca00078ec0ff */
[----:B------:R-:W-:-:S04]  /*05d0*/  IMAD.IADD R9, R3, 0x1, R6 ;  /* 0x0000000103097824 */ /* 0x000fc800078e0206 */
[----:B------:R-:W-:-:S05]  /*05e0*/  VIADD R3, R9, 0xffffffff ;  /* 0xffffffff09037836 */ /* 0x000fca0000000000 */
[----:B------:R-:W-:-:S13]  /*05f0*/  ISETP.GE.U32.AND P0, PT, R3, 0xfe, PT ;  /* 0x000000fe0300780c */ /* 0x000fda0003f06070 */
[----:B------:R-:W-:Y:S05]  /*0600*/  @!P0 BRA `(.L_x_9) ;  /* 0x0000000000808947 */ /* 0x000fea0003800000 */
[----:B------:R-:W-:-:S13]  /*0610*/  ISETP.GT.AND P0, PT, R9, 0xfe, PT ;  /* 0x000000fe0900780c */ /* 0x000fda0003f04270 */
[----:B------:R-:W-:Y:S05]  /*0620*/  @P0 BRA `(.L_x_10) ;  /* 0x00000000006c0947 */ /* 0x000fea0003800000 */
[----:B------:R-:W-:-:S13]  /*0630*/  ISETP.GE.AND P0, PT, R9, 0x1, PT ;  /* 0x000000010900780c */ /* 0x000fda0003f06270 */
[----:B------:R-:W-:Y:S05]  /*0640*/  @P0 BRA `(.L_x_11) ;  /* 0x0000000000740947 */ /* 0x000fea0003800000 */
[----:B------:R-:W-:Y:S02]  /*0650*/  ISETP.GE.AND P0, PT, R9, -0x18, PT ;  /* 0xffffffe80900780c */ /* 0x000fe40003f06270 */
[----:B------:R-:W-:-:S11]  /*0660*/  LOP3.LUT R0, R0, 0x80000000, RZ, 0xc0, !PT ;  /* 0x8000000000007812 */ /* 0x000fd600078ec0ff */
[----:B------:R-:W-:Y:S05]  /*0670*/  @!P0 BRA `(.L_x_11) ;  /* 0x0000000000688947 */ /* 0x000fea0003800000 */
[CCC-:B------:R-:W-:Y:S01]  /*0680*/  FFMA.RZ R3, R10.reuse, R8.reuse, R7.reuse ;  /* 0x000000080a037223 */ /* 0x1c0fe2000000c007 */
[CCC-:B------:R-:W-:Y:S01]  /*0690*/  FFMA.RM R6, R10.reuse, R8.reuse, R7.reuse ;  /* 0x000000080a067223 */ /* 0x1c0fe20000004007 */
[C---:B------:R-:W-:Y:S02]  /*06a0*/  ISETP.NE.AND P2, PT, R9.reuse, RZ, PT ;  /* 0x000000ff0900720c */ /* 0x040fe40003f45270 */
[----:B------:R-:W-:Y:S02]  /*06b0*/  ISETP.NE.AND P1, PT, R9, RZ, PT ;  /* 0x000000ff0900720c */ /* 0x000fe40003f25270 */
[----:B------:R-:W-:Y:S01]  /*06c0*/  LOP3.LUT R5, R3, 0x7fffff, RZ, 0xc0, !PT ;  /* 0x007fffff03057812 */ /* 0x000fe200078ec0ff */
[----:B------:R-:W-:Y:S01]  /*06d0*/  FFMA.RP R3, R10, R8, R7 ;  /* 0x000000080a037223 */ /* 0x000fe20000008007 */
[----:B------:R-:W-:Y:S01]  /*06e0*/  IADD3 R8, PT, PT, R9, 0x20, RZ ;  /* 0x0000002009087810 */ /* 0x000fe20007ffe0ff */
[----:B------:R-:W-:Y:S01]  /*06f0*/  IMAD.MOV R7, RZ, RZ, -R9 ;  /* 0x000000ffff077224 */ /* 0x000fe200078e0a09 */
[----:B------:R-:W-:-:S02]  /*0700*/  LOP3.LUT R5, R5, 0x800000, RZ, 0xfc, !PT ;  /* 0x0080000005057812 */ /* 0x000fc400078efcff */
[----:B------:R-:W-:Y:S02]  /*0710*/  FSETP.NEU.FTZ.AND P0, PT, R3, R6, PT ;  /* 0x000000060300720b */ /* 0x000fe40003f1d000 */
[----:B------:R-:W-:Y:S02]  /*0720*/  SHF.L.U32 R8, R5, R8, RZ ;  /* 0x0000000805087219 */ /* 0x000fe400000006ff */
[----:B------:R-:W-:Y:S02]  /*0730*/  SEL R6, R7, RZ, P2 ;  /* 0x000000ff07067207 */ /* 0x000fe40001000000 */
[----:B------:R-:W-:Y:S02]  /*0740*/  ISETP.NE.AND P1, PT, R8, RZ, P1 ;  /* 0x000000ff0800720c */ /* 0x000fe40000f25270 */
[----:B------:R-:W-:Y:S02]  /*0750*/  SHF.R.U32.HI R6, RZ, R6, R5 ;  /* 0x00000006ff067219 */ /* 0x000fe40000011605 */
[----:B------:R-:W-:-:S02]  /*0760*/  PLOP3.LUT P0, PT, P0, P1, PT, 0xf8, 0x8f ;  /* 0x00000000008f781c */ /* 0x000fc40000703f70 */
[----:B------:R-:W-:Y:S02]  /*0770*/  SHF.R.U32.HI R8, RZ, 0x1, R6 ;  /* 0x00000001ff087819 */ /* 0x000fe40000011606 */
[----:B------:R-:W-:-:S04]  /*0780*/  SEL R3, RZ, 0x1, !P0 ;  /* 0x00000001ff037807 */ /* 0x000fc80004000000 */
[----:B------:R-:W-:-:S04]  /*0790*/  LOP3.LUT R3, R3, 0x1, R8, 0xf8, !PT ;  /* 0x0000000103037812 */ /* 0x000fc800078ef808 */
[----:B------:R-:W-:-:S05]  /*07a0*/  LOP3.LUT R3, R3, R6, RZ, 0xc0, !PT ;  /* 0x0000000603037212 */ /* 0x000fca00078ec0ff */
[----:B------:R-:W-:-:S05]  /*07b0*/  IMAD.IADD R3, R8, 0x1, R3 ;  /* 0x0000000108037824 */ /* 0x000fca00078e0203 */
[----:B------:R-:W-:Y:S01]  /*07c0*/  LOP3.LUT R0, R3, R0, RZ, 0xfc, !PT ;  /* 0x0000000003007212 */ /* 0x000fe200078efcff */
[----:B------:R-:W-:Y:S06]  /*07d0*/  BRA `(.L_x_11) ;  /* 0x0000000000107947 */ /* 0x000fec0003800000 */
.L_x_10:
[----:B------:R-:W-:-:S04]  /*07e0*/  LOP3.LUT R0, R0, 0x80000000, RZ, 0xc0, !PT ;  /* 0x8000000000007812 */ /* 0x000fc800078ec0ff */
[----:B------:R-:W-:Y:S01]  /*07f0*/  LOP3.LUT R0, R0, 0x7f800000, RZ, 0xfc, !PT ;  /* 0x7f80000000007812 */ /* 0x000fe200078efcff */
[----:B------:R-:W-:Y:S06]  /*0800*/  BRA `(.L_x_11) ;  /* 0x0000000000047947 */ /* 0x000fec0003800000 */
.L_x_9:
[----:B------:R-:W-:-:S07]  /*0810*/  IMAD R0, R6, 0x800000, R0 ;  /* 0x0080000006007824 */ /* 0x000fce00078e0200 */
.L_x_11:
[----:B------:R-:W-:Y:S05]  /*0820*/  BSYNC.RECONVERGENT B2 ;  /* 0x0000000000027941 */ /* 0x000fea0003800200 */
.L_x_8:
[----:B------:R-:W-:Y:S05]  /*0830*/  BRA `(.L_x_12) ;  /* 0x0000000000207947 */ /* 0x000fea0003800000 */
.L_x_7:
[----:B------:R-:W-:-:S04]  /*0840*/  LOP3.LUT R0, R8, 0x80000000, R7, 0x48, !PT ;  /* 0x8000000008007812 */ /* 0x000fc800078e4807 */
[----:B------:R-:W-:Y:S01]  /*0850*/  LOP3.LUT R0, R0, 0x7f800000, RZ, 0xfc, !PT ;  /* 0x7f80000000007812 */ /* 0x000fe200078efcff */
[----:B------:R-:W-:Y:S06]  /*0860*/  BRA `(.L_x_12) ;  /* 0x0000000000147947 */ /* 0x000fec0003800000 */
.L_x_6:
[----:B------:R-:W-:Y:S01]  /*0870*/  LOP3.LUT R0, R8, 0x80000000, R7, 0x48, !PT ;  /* 0x8000000008007812 */ /* 0x000fe200078e4807 */
[----:B------:R-:W-:Y:S06]  /*0880*/  BRA `(.L_x_12) ;  /* 0x00000000000c7947 */ /* 0x000fec0003800000 */
.L_x_5:
[----:B------:R-:W0:Y:S01]  /*0890*/  MUFU.RSQ R0, -QNAN ;  /* 0xffc0000000007908 */ /* 0x000e220000001400 */
[----:B------:R-:W-:Y:S05]  /*08a0*/  BRA `(.L_x_12) ;  /* 0x0000000000047947 */ /* 0x000fea0003800000 */
.L_x_4:
[----:B------:R-:W-:-:S07]  /*08b0*/  FADD.FTZ R0, R0, R3 ;  /* 0x0000000300007221 */ /* 0x000fce0000010000 */
.L_x_12:
[----:B------:R-:W-:Y:S05]  /*08c0*/  BSYNC.RECONVERGENT B1 ;  /* 0x0000000000017941 */ /* 0x000fea0003800200 */
.L_x_2:
[----:B------:R-:W-:-:S04]  /*08d0*/  IMAD.MOV.U32 R5, RZ, RZ, 0x0 ;  /* 0x00000000ff057424 */ /* 0x000fc800078e00ff */
[----:B0-----:R-:W-:Y:S05]  /*08e0*/  RET.REL.NODEC R4 `(_Z11silu_kernelPfS_i) ;  /* 0xfffffff404c47950 */ /* 0x001fea0003c3ffff */
.L_x_13:
[----:B------:R-:W-:-:S00]  /*08f0*/  BRA `(.L_x_13) ;  /* 0xfffffffc00fc7947 */ /* 0x000fc0000383ffff */
[----:B------:R-:W-:-:S00]  /*0900*/  NOP ;  /* 0x0000000000007918 */ /* 0x000fc00000000000 */
[----:B------:R-:W-:-:S00]  /*0910*/  NOP ;  /* 0x0000000000007918 */ /* 0x000fc00000000000 */
[----:B------:R-:W-:-:S00]  /*0920*/  NOP ;  /* 0x0000000000007918 */ /* 0x000fc00000000000 */
[----:B------:R-:W-:-:S00]  /*0930*/  NOP ;  /* 0x0000000000007918 */ /* 0x000fc00000000000 */
[----:B------:R-:W-:-:S00]  /*0940*/  NOP ;  /* 0x0000000000007918 */ /* 0x000fc00000000000 */
[----:B------:R-:W-:-:S00]  /*0950*/  NOP ;  /* 0x0000000000007918 */ /* 0x000fc00000000000 */
[----:B------:R-:W-:-:S00]  /*0960*/  NOP ;  /* 0x0000000000007918 */ /* 0x000fc00000000000 */
[----:B------:R-:W-:-:S00]  /*0970*/  NOP ;  /* 0x0000000000007918 */ /* 0x000fc00000000000 */
.L_x_14:


//--------------------- .nv.shared.reserved.0     --------------------------
	.section	.nv.shared.reserved.0,"aw",@nobits
	.weak		__nv_reservedSMEM_offset_0_alias
	.size		__nv_reservedSMEM_offset_0_alias, 0, 64
	.other		__nv_reservedSMEM_offset_0_alias,@"STO_CUDA_RESERVED_SHARED STV_DEFAULT"
__nv_reservedSMEM_offset_0_alias:
	.zero		0
	.zero		64


//--------------------- .nv.constant0._Z11silu_kernelPfS_i --------------------------
	.section	.nv.constant0._Z11silu_kernelPfS_i,"a",@progbits
	.sectionflags	@""
	.align	4
.nv.constant0._Z11silu_kernelPfS_i:
	.zero		916


//--------------------- SYMBOLS --------------------------

	.type		.nv.reservedSmem.offset0,@object
	.size		.nv.reservedSmem.offset0,0x4
